//
// Generated by NVIDIA NVVM Compiler
//
// Compiler Build ID: CL-36424714
// Cuda compilation tools, release 13.0, V13.0.88
// Based on NVVM 20.0.0
//

.version 9.0
.target sm_100
.address_size 64

	// .globl	_Z27upperTriangularMatMulKernelPKfS0_Pfm

.visible .entry _Z27upperTriangularMatMulKernelPKfS0_Pfm(
	.param .u64 .ptr .align 1 _Z27upperTriangularMatMulKernelPKfS0_Pfm_param_0,
	.param .u64 .ptr .align 1 _Z27upperTriangularMatMulKernelPKfS0_Pfm_param_1,
	.param .u64 .ptr .align 1 _Z27upperTriangularMatMulKernelPKfS0_Pfm_param_2,
	.param .u64 _Z27upperTriangularMatMulKernelPKfS0_Pfm_param_3
)
{
	.reg .pred 	%p<11>;
	.reg .b32 	%r<46>;
	.reg .b32 	%f<67>;
	.reg .b64 	%rd<90>;

	ld.param.u64 	%rd8, [_Z27upperTriangularMatMulKernelPKfS0_Pfm_param_0];
	ld.param.u64 	%rd9, [_Z27upperTriangularMatMulKernelPKfS0_Pfm_param_1];
	ld.param.u64 	%rd10, [_Z27upperTriangularMatMulKernelPKfS0_Pfm_param_2];
	ld.param.u64 	%rd7, [_Z27upperTriangularMatMulKernelPKfS0_Pfm_param_3];
	cvta.to.global.u64 	%rd1, %rd10;
	cvta.to.global.u64 	%rd2, %rd9;
	cvta.to.global.u64 	%rd3, %rd8;
	mov.u32 	%r17, %ctaid.y;
	mov.u32 	%r18, %ntid.y;
	mov.u32 	%r19, %tid.y;
	mad.lo.s32 	%r44, %r17, %r18, %r19;
	mov.u32 	%r20, %ctaid.x;
	mov.u32 	%r21, %ntid.x;
	mov.u32 	%r22, %tid.x;
	mad.lo.s32 	%r23, %r20, %r21, %r22;
	cvt.u64.u32 	%rd4, %r44;
	cvt.s64.s32 	%rd5, %r23;
	max.u64 	%rd11, %rd4, %rd5;
	setp.ge.u64 	%p1, %rd11, %rd7;
	@%p1 bra 	$L__BB0_16;
	cvt.u32.u64 	%r24, %rd5;
	setp.lt.s32 	%p2, %r24, %r44;
	@%p2 bra 	$L__BB0_15;
	mul.lo.s64 	%rd6, %rd7, %rd4;
	sub.s32 	%r26, %r24, %r44;
	add.s32 	%r2, %r26, 1;
	and.b32  	%r3, %r2, 7;
	setp.lt.u32 	%p3, %r26, 7;
	mov.f32 	%f66, 0f00000000;
	@%p3 bra 	$L__BB0_6;
	add.s32 	%r42, %r44, 3;
	and.b32  	%r27, %r2, -8;
	neg.s32 	%r41, %r27;
	mov.f32 	%f66, 0f00000000;
$L__BB0_4:
	.pragma "nounroll";
	add.s32 	%r28, %r42, -3;
	cvt.u64.u32 	%rd12, %r28;
	add.s64 	%rd13, %rd6, %rd12;
	shl.b64 	%rd14, %rd13, 2;
	add.s64 	%rd15, %rd3, %rd14;
	ld.global.f32 	%f16, [%rd15];
	mad.lo.s64 	%rd16, %rd7, %rd12, %rd5;
	shl.b64 	%rd17, %rd16, 2;
	add.s64 	%rd18, %rd2, %rd17;
	ld.global.f32 	%f17, [%rd18];
	fma.rn.f32 	%f18, %f16, %f17, %f66;
	add.s32 	%r29, %r42, -2;
	cvt.u64.u32 	%rd19, %r29;
	ld.global.f32 	%f19, [%rd15+4];
	mad.lo.s64 	%rd20, %rd7, %rd19, %rd5;
	shl.b64 	%rd21, %rd20, 2;
	add.s64 	%rd22, %rd2, %rd21;
	ld.global.f32 	%f20, [%rd22];
	fma.rn.f32 	%f21, %f19, %f20, %f18;
	add.s32 	%r30, %r42, -1;
	cvt.u64.u32 	%rd23, %r30;
	ld.global.f32 	%f22, [%rd15+8];
	mad.lo.s64 	%rd24, %rd7, %rd23, %rd5;
	shl.b64 	%rd25, %rd24, 2;
	add.s64 	%rd26, %rd2, %rd25;
	ld.global.f32 	%f23, [%rd26];
	fma.rn.f32 	%f24, %f22, %f23, %f21;
	add.s32 	%r31, %r42, 4;
	cvt.u64.u32 	%rd27, %r42;
	ld.global.f32 	%f25, [%rd15+12];
	mad.lo.s64 	%rd28, %rd7, %rd27, %rd5;
	shl.b64 	%rd29, %rd28, 2;
	add.s64 	%rd30, %rd2, %rd29;
	ld.global.f32 	%f26, [%rd30];
	fma.rn.f32 	%f27, %f25, %f26, %f24;
	add.s32 	%r32, %r42, 1;
	cvt.u64.u32 	%rd31, %r32;
	ld.global.f32 	%f28, [%rd15+16];
	mad.lo.s64 	%rd32, %rd7, %rd31, %rd5;
	shl.b64 	%rd33, %rd32, 2;
	add.s64 	%rd34, %rd2, %rd33;
	ld.global.f32 	%f29, [%rd34];
	fma.rn.f32 	%f30, %f28, %f29, %f27;
	add.s32 	%r33, %r42, 2;
	cvt.u64.u32 	%rd35, %r33;
	ld.global.f32 	%f31, [%rd15+20];
	mad.lo.s64 	%rd36, %rd7, %rd35, %rd5;
	shl.b64 	%rd37, %rd36, 2;
	add.s64 	%rd38, %rd2, %rd37;
	ld.global.f32 	%f32, [%rd38];
	fma.rn.f32 	%f33, %f31, %f32, %f30;
	add.s32 	%r34, %r42, 3;
	cvt.u64.u32 	%rd39, %r34;
	ld.global.f32 	%f34, [%rd15+24];
	mad.lo.s64 	%rd40, %rd7, %rd39, %rd5;
	shl.b64 	%rd41, %rd40, 2;
	add.s64 	%rd42, %rd2, %rd41;
	ld.global.f32 	%f35, [%rd42];
	fma.rn.f32 	%f36, %f34, %f35, %f33;
	cvt.u64.u32 	%rd43, %r31;
	ld.global.f32 	%f37, [%rd15+28];
	mad.lo.s64 	%rd44, %rd7, %rd43, %rd5;
	shl.b64 	%rd45, %rd44, 2;
	add.s64 	%rd46, %rd2, %rd45;
	ld.global.f32 	%f38, [%rd46];
	fma.rn.f32 	%f66, %f37, %f38, %f36;
	add.s32 	%r42, %r42, 8;
	add.s32 	%r41, %r41, 8;
	setp.ne.s32 	%p4, %r41, 0;
	@%p4 bra 	$L__BB0_4;
	add.s32 	%r44, %r42, -3;
$L__BB0_6:
	setp.eq.s32 	%p5, %r3, 0;
	@%p5 bra 	$L__BB0_14;
	and.b32  	%r12, %r2, 3;
	setp.lt.u32 	%p6, %r3, 4;
	@%p6 bra 	$L__BB0_9;
	cvt.u64.u32 	%rd47, %r44;
	add.s64 	%rd48, %rd6, %rd47;
	shl.b64 	%rd49, %rd48, 2;
	add.s64 	%rd50, %rd3, %rd49;
	ld.global.f32 	%f40, [%rd50];
	mad.lo.s64 	%rd51, %rd7, %rd47, %rd5;
	shl.b64 	%rd52, %rd51, 2;
	add.s64 	%rd53, %rd2, %rd52;
	ld.global.f32 	%f41, [%rd53];
	fma.rn.f32 	%f42, %f40, %f41, %f66;
	add.s32 	%r35, %r44, 1;
	cvt.u64.u32 	%rd54, %r35;
	ld.global.f32 	%f43, [%rd50+4];
	mad.lo.s64 	%rd55, %rd7, %rd54, %rd5;
	shl.b64 	%rd56, %rd55, 2;
	add.s64 	%rd57, %rd2, %rd56;
	ld.global.f32 	%f44, [%rd57];
	fma.rn.f32 	%f45, %f43, %f44, %f42;
	add.s32 	%r36, %r44, 2;
	cvt.u64.u32 	%rd58, %r36;
	ld.global.f32 	%f46, [%rd50+8];
	mad.lo.s64 	%rd59, %rd7, %rd58, %rd5;
	shl.b64 	%rd60, %rd59, 2;
	add.s64 	%rd61, %rd2, %rd60;
	ld.global.f32 	%f47, [%rd61];
	fma.rn.f32 	%f48, %f46, %f47, %f45;
	add.s32 	%r37, %r44, 3;
	cvt.u64.u32 	%rd62, %r37;
	ld.global.f32 	%f49, [%rd50+12];
	mad.lo.s64 	%rd63, %rd7, %rd62, %rd5;
	shl.b64 	%rd64, %rd63, 2;
	add.s64 	%rd65, %rd2, %rd64;
	ld.global.f32 	%f50, [%rd65];
	fma.rn.f32 	%f66, %f49, %f50, %f48;
	add.s32 	%r44, %r44, 4;
$L__BB0_9:
	setp.eq.s32 	%p7, %r12, 0;
	@%p7 bra 	$L__BB0_14;
	setp.eq.s32 	%p8, %r12, 1;
	@%p8 bra 	$L__BB0_12;
	cvt.u64.u32 	%rd66, %r44;
	add.s64 	%rd67, %rd6, %rd66;
	shl.b64 	%rd68, %rd67, 2;
	add.s64 	%rd69, %rd3, %rd68;
	ld.global.f32 	%f52, [%rd69];
	mad.lo.s64 	%rd70, %rd7, %rd66, %rd5;
	shl.b64 	%rd71, %rd70, 2;
	add.s64 	%rd72, %rd2, %rd71;
	ld.global.f32 	%f53, [%rd72];
	fma.rn.f32 	%f54, %f52, %f53, %f66;
	add.s32 	%r38, %r44, 1;
	cvt.u64.u32 	%rd73, %r38;
	ld.global.f32 	%f55, [%rd69+4];
	mad.lo.s64 	%rd74, %rd7, %rd73, %rd5;
	shl.b64 	%rd75, %rd74, 2;
	add.s64 	%rd76, %rd2, %rd75;
	ld.global.f32 	%f56, [%rd76];
	fma.rn.f32 	%f66, %f55, %f56, %f54;
	add.s32 	%r44, %r44, 2;
$L__BB0_12:
	and.b32  	%r39, %r2, 1;
	setp.eq.b32 	%p9, %r39, 1;
	not.pred 	%p10, %p9;
	@%p10 bra 	$L__BB0_14;
	cvt.u64.u32 	%rd77, %r44;
	add.s64 	%rd78, %rd6, %rd77;
	shl.b64 	%rd79, %rd78, 2;
	add.s64 	%rd80, %rd3, %rd79;
	ld.global.f32 	%f57, [%rd80];
	mad.lo.s64 	%rd81, %rd7, %rd77, %rd5;
	shl.b64 	%rd82, %rd81, 2;
	add.s64 	%rd83, %rd2, %rd82;
	ld.global.f32 	%f58, [%rd83];
	fma.rn.f32 	%f66, %f57, %f58, %f66;
$L__BB0_14:
	add.s64 	%rd84, %rd6, %rd5;
	shl.b64 	%rd85, %rd84, 2;
	add.s64 	%rd86, %rd1, %rd85;
	st.global.f32 	[%rd86], %f66;
	bra.uni 	$L__BB0_16;
$L__BB0_15:
	mad.lo.s64 	%rd87, %rd7, %rd4, %rd5;
	shl.b64 	%rd88, %rd87, 2;
	add.s64 	%rd89, %rd1, %rd88;
	mov.b32 	%r40, 0;
	st.global.u32 	[%rd89], %r40;
$L__BB0_16:
	ret;

}


// ===== COMPILED SASS (sm_100) =====

	.target	sm_100

	.elftype	@"ET_EXEC"


//--------------------- .note.nv.tkinfo           --------------------------
	.section	.note.nv.tkinfo,"",@"SHT_NOTE"
	.sectionflags	@"SHF_NOTE_NV_TKINFO"
	.tkinfo
        /*0018*/ 	.word	0x00000002
        /*0030*/ 	.string	""
        /*0030*/ 	.string	"ptxas"
        /*0030*/ 	.string	"Cuda compilation tools, release 13.0, V13.0.88"
        /*0030*/ 	.string	"Build cuda_13.0.r13.0/compiler.36424714_0"
        /*0030*/ 	.string	"-arch sm_100 -m 64 "



//--------------------- .note.nv.cuinfo           --------------------------
	.section	.note.nv.cuinfo,"",@"SHT_NOTE"
	.sectionflags	@"SHF_NOTE_NV_CUINFO"
        /*0018*/ 	.short	0x0002
        /*001a*/ 	.short	0x0064
        /*001c*/ 	.short	0x0082
	.zero		2


//--------------------- .nv.info                  --------------------------
	.section	.nv.info,"",@"SHT_CUDA_INFO"
	.align	4


	//----- nvinfo : EIATTR_REGCOUNT
	.align		4
        /*0000*/ 	.byte	0x04, 0x2f
        /*0002*/ 	.short	(.L_1 - .L_0)
	.align		4
.L_0:
        /*0004*/ 	.word	index@(_Z27upperTriangularMatMulKernelPKfS0_Pfm)
        /*0008*/ 	.word	0x00000020


	//----- nvinfo : EIATTR_FRAME_SIZE
	.align		4
.L_1:
        /*000c*/ 	.byte	0x04, 0x11
        /*000e*/ 	.short	(.L_3 - .L_2)
	.align		4
.L_2:
        /*0010*/ 	.word	index@(_Z27upperTriangularMatMulKernelPKfS0_Pfm)
        /*0014*/ 	.word	0x00000000


	//----- nvinfo : EIATTR_MIN_STACK_SIZE
	.align		4
.L_3:
        /*0018*/ 	.byte	0x04, 0x12
        /*001a*/ 	.short	(.L_5 - .L_4)
	.align		4
.L_4:
        /*001c*/ 	.word	index@(_Z27upperTriangularMatMulKernelPKfS0_Pfm)
        /*0020*/ 	.word	0x00000000
.L_5:


//--------------------- .nv.compat                --------------------------
	.section	.nv.compat,"",@"SHT_CUDA_COMPAT_INFO"
	.align	4
        /*0000*/ 	.byte	0x02, 0x09, 0x00, 0x00, 0x02, 0x02, 0x01, 0x00, 0x02, 0x05, 0x05, 0x00, 0x03, 0x07, 0x01, 0x01
        /*0010*/ 	.byte	0x02, 0x03, 0x00, 0x00, 0x02, 0x06, 0x01, 0x00, 0x04, 0x0b, 0x08, 0x00, 0x09, 0x00, 0x00, 0x00
        /*0020*/ 	.byte	0x00, 0x00, 0x00, 0x00


//--------------------- .nv.info._Z27upperTriangularMatMulKernelPKfS0_Pfm --------------------------
	.section	.nv.info._Z27upperTriangularMatMulKernelPKfS0_Pfm,"",@"SHT_CUDA_INFO"
	.sectionflags	@""
	.align	4


	//----- nvinfo : EIATTR_CUDA_API_VERSION
	.align		4
        /*0000*/ 	.byte	0x04, 0x37
        /*0002*/ 	.short	(.L_7 - .L_6)
.L_6:
        /*0004*/ 	.word	0x00000082


	//----- nvinfo : EIATTR_KPARAM_INFO
	.align		4
.L_7:
        /*0008*/ 	.byte	0x04, 0x17
        /*000a*/ 	.short	(.L_9 - .L_8)
.L_8:
        /*000c*/ 	.word	0x00000000
        /*0010*/ 	.short	0x0003
        /*0012*/ 	.short	0x0018
        /*0014*/ 	.byte	0x00, 0xf0, 0x21, 0x00


	//----- nvinfo : EIATTR_KPARAM_INFO
	.align		4
.L_9:
        /*0018*/ 	.byte	0x04, 0x17
        /*001a*/ 	.short	(.L_11 - .L_10)
.L_10:
        /*001c*/ 	.word	0x00000000
        /*0020*/ 	.short	0x0002
        /*0022*/ 	.short	0x0010
        /*0024*/ 	.byte	0x00, 0xf5, 0x21, 0x00


	//----- nvinfo : EIATTR_KPARAM_INFO
	.align		4
.L_11:
        /*0028*/ 	.byte	0x04, 0x17
        /*002a*/ 	.short	(.L_13 - .L_12)
.L_12:
        /*002c*/ 	.word	0x00000000
        /*0030*/ 	.short	0x0001
        /*0032*/ 	.short	0x0008
        /*0034*/ 	.byte	0x00, 0xf5, 0x21, 0x00


	//----- nvinfo : EIATTR_KPARAM_INFO
	.align		4
.L_13:
        /*0038*/ 	.byte	0x04, 0x17
        /*003a*/ 	.short	(.L_15 - .L_14)
.L_14:
        /*003c*/ 	.word	0x00000000
        /*0040*/ 	.short	0x0000
        /*0042*/ 	.short	0x0000
        /*0044*/ 	.byte	0x00, 0xf5, 0x21, 0x00


	//----- nvinfo : EIATTR_SPARSE_MMA_MASK
	.align		4
.L_15:
        /*0048*/ 	.byte	0x03, 0x50
        /*004a*/ 	.short	0x0000


	//----- nvinfo : EIATTR_MAXREG_COUNT
	.align		4
        /*004c*/ 	.byte	0x03, 0x1b
        /*004e*/ 	.short	0x00ff


	//----- nvinfo : EIATTR_MERCURY_ISA_VERSION
	.align		4
        /*0050*/ 	.byte	0x03, 0x5f
        /*0052*/ 	.short	0x0101


	//----- nvinfo : EIATTR_VRC_CTA_INIT_COUNT
	.align		4
        /*0054*/ 	.byte	0x02, 0x4a
	.zero		1
	.zero		1


	//----- nvinfo : EIATTR_EXIT_INSTR_OFFSETS
	.align		4
        /*0058*/ 	.byte	0x04, 0x1c
        /*005a*/ 	.short	(.L_17 - .L_16)


	//   ....[0]....
.L_16:
        /*005c*/ 	.word	0x00000110


	//   ....[1]....
        /*0060*/ 	.word	0x00000d10


	//   ....[2]....
        /*0064*/ 	.word	0x00000d80


	//----- nvinfo : EIATTR_CRS_STACK_SIZE
	.align		4
.L_17:
        /*0068*/ 	.byte	0x04, 0x1e
        /*006a*/ 	.short	(.L_19 - .L_18)
.L_18:
        /*006c*/ 	.word	0x00000000


	//----- nvinfo : EIATTR_CBANK_PARAM_SIZE
	.align		4
.L_19:
        /*0070*/ 	.byte	0x03, 0x19
        /*0072*/ 	.short	0x0020


	//----- nvinfo : EIATTR_PARAM_CBANK
	.align		4
        /*0074*/ 	.byte	0x04, 0x0a
        /*0076*/ 	.short	(.L_21 - .L_20)
	.align		4
.L_20:
        /*0078*/ 	.word	index@(.nv.constant0._Z27upperTriangularMatMulKernelPKfS0_Pfm)
        /*007c*/ 	.short	0x0380
        /*007e*/ 	.short	0x0020


	//----- nvinfo : EIATTR_SW_WAR
	.align		4
.L_21:
        /*0080*/ 	.byte	0x04, 0x36
        /*0082*/ 	.short	(.L_23 - .L_22)
.L_22:
        /*0084*/ 	.word	0x00000008
.L_23:


//--------------------- .nv.callgraph             --------------------------
	.section	.nv.callgraph,"",@"SHT_CUDA_CALLGRAPH"
	.align	4
	.sectionentsize	8
	.align		4
        /*0000*/ 	.word	0x00000000
	.align		4
        /*0004*/ 	.word	0xffffffff
	.align		4
        /*0008*/ 	.word	0x00000000
	.align		4
        /*000c*/ 	.word	0xfffffffe
	.align		4
        /*0010*/ 	.word	0x00000000
	.align		4
        /*0014*/ 	.word	0xfffffffd
	.align		4
        /*0018*/ 	.word	0x00000000
	.align		4
        /*001c*/ 	.word	0xfffffffc


//--------------------- .text._Z27upperTriangularMatMulKernelPKfS0_Pfm --------------------------
	.section	.text._Z27upperTriangularMatMulKernelPKfS0_Pfm,"ax",@progbits
	.align	128
        .global         _Z27upperTriangularMatMulKernelPKfS0_Pfm
        .type           _Z27upperTriangularMatMulKernelPKfS0_Pfm,@function
        .size           _Z27upperTriangularMatMulKernelPKfS0_Pfm,(.L_x_12 - _Z27upperTriangularMatMulKernelPKfS0_Pfm)
        .other          _Z27upperTriangularMatMulKernelPKfS0_Pfm,@"STO_CUDA_ENTRY STV_DEFAULT"
_Z27upperTriangularMatMulKernelPKfS0_Pfm:
.text._Z27upperTriangularMatMulKernelPKfS0_Pfm:
[----:B------:R-:W-:Y:S01]  /*0000*/  LDC R1, c[0x0][0x37c] ;  /* 0x0000df00ff017b82 */ /* 0x000fe20000000800 */
[----:B------:R-:W0:Y:S07]  /*0010*/  S2R R0, SR_TID.Y ;  /* 0x0000000000007919 */ /* 0x000e2e0000002200 */
[----:B------:R-:W0:Y:S01]  /*0020*/  LDC R23, c[0x0][0x364] ;  /* 0x0000d900ff177b82 */ /* 0x000e220000000800 */
[----:B------:R-:W1:Y:S01]  /*0030*/  LDCU.64 UR6, c[0x0][0x398] ;  /* 0x00007300ff0677ac */ /* 0x000e620008000a00 */
[----:B------:R-:W2:Y:S06]  /*0040*/  S2R R3, SR_TID.X ;  /* 0x0000000000037919 */ /* 0x000eac0000002100 */
[----:B------:R-:W0:Y:S08]  /*0050*/  S2UR UR4, SR_CTAID.Y ;  /* 0x00000000000479c3 */ /* 0x000e300000002600 */
[----:B------:R-:W2:Y:S08]  /*0060*/  S2UR UR5, SR_CTAID.X ;  /* 0x00000000000579c3 */ /* 0x000eb00000002500 */
[----:B------:R-:W2:Y:S01]  /*0070*/  LDC R2, c[0x0][0x360] ;  /* 0x0000d800ff027b82 */ /* 0x000ea20000000800 */
[----:B0-----:R-:W-:-:S02]  /*0080*/  IMAD R23, R23, UR4, R0 ;  /* 0x0000000417177c24 */ /* 0x001fc4000f8e0200 */
[----:B--2---:R-:W-:-:S05]  /*0090*/  IMAD R2, R2, UR5, R3 ;  /* 0x0000000502027c24 */ /* 0x004fca000f8e0203 */
[----:B------:R-:W-:Y:S02]  /*00a0*/  ISETP.GT.U32.AND P0, PT, R23, R2, PT ;  /* 0x000000021700720c */ /* 0x000fe40003f04070 */
[----:B------:R-:W-:-:S04]  /*00b0*/  SHF.R.S32.HI R3, RZ, 0x1f, R2 ;  /* 0x0000001fff037819 */ /* 0x000fc80000011402 */
[----:B------:R-:W-:-:S04]  /*00c0*/  ISETP.GT.U32.AND.EX P0, PT, RZ, R3, PT, P0 ;  /* 0x00000003ff00720c */ /* 0x000fc80003f04100 */
[----:B------:R-:W-:Y:S02]  /*00d0*/  SEL R0, R23, R2, P0 ;  /* 0x0000000217007207 */ /* 0x000fe40000000000 */
[----:B------:R-:W-:Y:S02]  /*00e0*/  SEL R4, R3, RZ, !P0 ;  /* 0x000000ff03047207 */ /* 0x000fe40004000000 */
[----:B-1----:R-:W-:-:S04]  /*00f0*/  ISETP.GE.U32.AND P0, PT, R0, UR6, PT ;  /* 0x0000000600007c0c */ /* 0x002fc8000bf06070 */
[----:B------:R-:W-:-:S13]  /*0100*/  ISETP.GE.U32.AND.EX P0, PT, R4, UR7, PT, P0 ;  /* 0x0000000704007c0c */ /* 0x000fda000bf06100 */
[----:B------:R-:W-:Y:S05]  /*0110*/  @P0 EXIT ;  /* 0x000000000000094d */ /* 0x000fea0003800000 */
[----:B------:R-:W-:Y:S01]  /*0120*/  IMAD.MOV.U32 R18, RZ, RZ, R23 ;  /* 0x000000ffff127224 */ /* 0x000fe200078e0017 */
[----:B------:R-:W0:Y:S04]  /*0130*/  LDCU.64 UR4, c[0x0][0x358] ;  /* 0x00006b00ff0477ac */ /* 0x000e280008000a00 */
[----:B------:R-:W-:Y:S01]  /*0140*/  ISETP.GE.AND P0, PT, R2, R18, PT ;  /* 0x000000120200720c */ /* 0x000fe20003f06270 */
[----:B------:R-:W1:-:S12]  /*0150*/  LDCU.128 UR8, c[0x0][0x380] ;  /* 0x00007000ff0877ac */ /* 0x000e580008000c00 */
[----:B------:R-:W-:Y:S05]  /*0160*/  @!P0 BRA `(.L_x_0) ;  /* 0x0000000800ec8947 */ /* 0x000fea0003800000 */
[----:B------:R-:W-:Y:S01]  /*0170*/  IADD3 R0, PT, PT, R2, -R18, RZ ;  /* 0x8000001202007210 */ /* 0x000fe20007ffe0ff */
[----:B------:R-:W-:Y:S01]  /*0180*/  BSSY.RECONVERGENT B0, `(.L_x_1) ;  /* 0x0000055000007945 */ /* 0x000fe20003800200 */
[----:B------:R-:W-:Y:S02]  /*0190*/  HFMA2 R24, -RZ, RZ, 0, 0 ;  /* 0x00000000ff187431 */ /* 0x000fe400000001ff */
[C---:B------:R-:W-:Y:S01]  /*01a0*/  ISETP.GE.U32.AND P0, PT, R0.reuse, 0x7, PT ;  /* 0x000000070000780c */ /* 0x040fe20003f06070 */
[----:B------:R-:W-:-:S05]  /*01b0*/  VIADD R0, R0, 0x1 ;  /* 0x0000000100007836 */ /* 0x000fca0000000000 */
[----:B------:R-:W-:-:S07]  /*01c0*/  LOP3.LUT R26, R0, 0x7, RZ, 0xc0, !PT ;  /* 0x00000007001a7812 */ /* 0x000fce00078ec0ff */
[----:B------:R-:W-:Y:S05]  /*01d0*/  @!P0 BRA `(.L_x_2) ;  /* 0x00000004003c8947 */ /* 0x000fea0003800000 */
[----:B------:R-:W-:Y:S01]  /*01e0*/  LOP3.LUT R22, R0, 0xfffffff8, RZ, 0xc0, !PT ;  /* 0xfffffff800167812 */ /* 0x000fe200078ec0ff */
[----:B------:R-:W-:Y:S01]  /*01f0*/  BSSY.RECONVERGENT B1, `(.L_x_3) ;  /* 0x000004c000017945 */ /* 0x000fe20003800200 */
[----:B------:R-:W-:Y:S01]  /*0200*/  VIADD R25, R18, 0x3 ;  /* 0x0000000312197836 */ /* 0x000fe20000000000 */
[----:B------:R-:W-:Y:S02]  /*0210*/  MOV R24, RZ ;  /* 0x000000ff00187202 */ /* 0x000fe40000000f00 */
[----:B------:R-:W-:-:S07]  /*0220*/  IMAD.MOV R22, RZ, RZ, -R22 ;  /* 0x000000ffff167224 */ /* 0x000fce00078e0a16 */
.L_x_4:
[----:B------:R-:W-:Y:S01]  /*0230*/  IADD3 R4, PT, PT, R25, -0x3, RZ ;  /* 0xfffffffd19047810 */ /* 0x000fe20007ffe0ff */
[----:B------:R-:W-:-:S04]  /*0240*/  IMAD.MOV.U32 R5, RZ, RZ, RZ ;  /* 0x000000ffff057224 */ /* 0x000fc800078e00ff */
[----:B------:R-:W-:-:S04]  /*0250*/  IMAD.WIDE.U32 R8, R4, UR6, R2 ;  /* 0x0000000604087c25 */ /* 0x000fc8000f8e0002 */
[----:B------:R-:W-:Y:S01]  /*0260*/  IMAD.WIDE.U32 R6, R23, UR6, R4 ;  /* 0x0000000617067c25 */ /* 0x000fe2000f8e0004 */
[----:B-1----:R-:W-:-:S03]  /*0270*/  LEA R12, P1, R8, UR10, 0x2 ;  /* 0x0000000a080c7c11 */ /* 0x002fc6000f8210ff */
[----:B------:R-:W-:Y:S01]  /*0280*/  IMAD R5, R4, UR7, R9 ;  /* 0x0000000704057c24 */ /* 0x000fe2000f8e0209 */
[----:B------:R-:W-:Y:S01]  /*0290*/  LEA R4, P0, R6, UR8, 0x2 ;  /* 0x0000000806047c11 */ /* 0x000fe2000f8010ff */
[----:B------:R-:W-:-:S03]  /*02a0*/  IMAD R7, R23, UR7, R7 ;  /* 0x0000000717077c24 */ /* 0x000fc6000f8e0207 */
[----:B------:R-:W-:Y:S02]  /*02b0*/  LEA.HI.X R13, R8, UR11, R5, 0x2, P1 ;  /* 0x0000000b080d7c11 */ /* 0x000fe400088f1405 */
[----:B------:R-:W-:-:S03]  /*02c0*/  LEA.HI.X R5, R6, UR9, R7, 0x2, P0 ;  /* 0x0000000906057c11 */ /* 0x000fc600080f1407 */
[----:B0-----:R0:W2:Y:S04]  /*02d0*/  LDG.E R19, desc[UR4][R12.64] ;  /* 0x000000040c137981 */ /* 0x0010a8000c1e1900 */
[----:B------:R-:W2:Y:S01]  /*02e0*/  LDG.E R21, desc[UR4][R4.64] ;  /* 0x0000000404157981 */ /* 0x000ea2000c1e1900 */
[C---:B------:R-:W-:Y:S01]  /*02f0*/  IADD3 R7, PT, PT, R25.reuse, -0x2, RZ ;  /* 0xfffffffe19077810 */ /* 0x040fe20007ffe0ff */
[C---:B------:R-:W-:Y:S01]  /*0300*/  VIADD R15, R25.reuse, 0xffffffff ;  /* 0xffffffff190f7836 */ /* 0x040fe20000000000 */
[C---:B------:R-:W-:Y:S01]  /*0310*/  IADD3 R17, PT, PT, R25.reuse, 0x1, RZ ;  /* 0x0000000119117810 */ /* 0x040fe20007ffe0ff */
[----:B------:R-:W-:Y:S01]  /*0320*/  VIADD R27, R25, 0x2 ;  /* 0x00000002191b7836 */ /* 0x000fe20000000000 */
[----:B------:R-:W3:Y:S01]  /*0330*/  LDG.E R28, desc[UR4][R4.64+0x10] ;  /* 0x00001004041c7981 */ /* 0x000ee2000c1e1900 */
[----:B------:R-:W-:-:S03]  /*0340*/  IMAD.WIDE.U32 R8, R7, UR6, R2 ;  /* 0x0000000607087c25 */ /* 0x000fc6000f8e0002 */
[----:B------:R-:W4:Y:S01]  /*0350*/  LDG.E R29, desc[UR4][R4.64+0x14] ;  /* 0x00001404041d7981 */ /* 0x000f22000c1e1900 */
[----:B------:R-:W-:Y:S01]  /*0360*/  IMAD R7, R7, UR7, R9 ;  /* 0x0000000707077c24 */ /* 0x000fe2000f8e0209 */
[----:B------:R-:W-:Y:S01]  /*0370*/  LEA R6, P0, R8, UR10, 0x2 ;  /* 0x0000000a08067c11 */ /* 0x000fe2000f8010ff */
[----:B------:R-:W-:-:S03]  /*0380*/  IMAD.WIDE.U32 R10, R15, UR6, R2 ;  /* 0x000000060f0a7c25 */ /* 0x000fc6000f8e0002 */
[----:B------:R-:W-:Y:S01]  /*0390*/  LEA.HI.X R7, R8, UR11, R7, 0x2, P0 ;  /* 0x0000000b08077c11 */ /* 0x000fe200080f1407 */
[----:B------:R-:W-:Y:S01]  /*03a0*/  IMAD R15, R15, UR7, R11 ;  /* 0x000000070f0f7c24 */ /* 0x000fe2000f8e020b */
[----:B------:R-:W-:Y:S01]  /*03b0*/  LEA R8, P0, R10, UR10, 0x2 ;  /* 0x0000000a0a087c11 */ /* 0x000fe2000f8010ff */
[----:B0-----:R-:W-:-:S03]  /*03c0*/  IMAD.WIDE.U32 R12, R17, UR6, R2 ;  /* 0x00000006110c7c25 */ /* 0x001fc6000f8e0002 */
[----:B------:R-:W-:Y:S01]  /*03d0*/  LEA.HI.X R9, R10, UR11, R15, 0x2, P0 ;  /* 0x0000000b0a097c11 */ /* 0x000fe200080f140f */
[----:B------:R-:W-:Y:S01]  /*03e0*/  IMAD R17, R17, UR7, R13 ;  /* 0x0000000711117c24 */ /* 0x000fe2000f8e020d */
[C---:B------:R-:W-:Y:S01]  /*03f0*/  LEA R10, P0, R12.reuse, UR10, 0x2 ;  /* 0x0000000a0c0a7c11 */ /* 0x040fe2000f8010ff */
[C---:B------:R-:W-:Y:S01]  /*0400*/  IMAD.WIDE.U32 R14, R27.reuse, UR6, R2 ;  /* 0x000000061b0e7c25 */ /* 0x040fe2000f8e0002 */
[----:B------:R-:W5:Y:S02]  /*0410*/  LDG.E R7, desc[UR4][R6.64] ;  /* 0x0000000406077981 */ /* 0x000f64000c1e1900 */
[----:B------:R-:W-:Y:S01]  /*0420*/  LEA.HI.X R11, R12, UR11, R17, 0x2, P0 ;  /* 0x0000000b0c0b7c11 */ /* 0x000fe200080f1411 */
[----:B------:R-:W-:Y:S01]  /*0430*/  IMAD R27, R27, UR7, R15 ;  /* 0x000000071b1b7c24 */ /* 0x000fe2000f8e020f */
[C---:B------:R-:W-:Y:S01]  /*0440*/  LEA R12, P0, R14.reuse, UR10, 0x2 ;  /* 0x0000000a0e0c7c11 */ /* 0x040fe2000f8010ff */
[C---:B------:R-:W-:Y:S01]  /*0450*/  IMAD.WIDE.U32 R16, R25.reuse, UR6, R2 ;  /* 0x0000000619107c25 */ /* 0x040fe2000f8e0002 */
[----:B------:R-:W3:Y:S02]  /*0460*/  LDG.E R9, desc[UR4][R8.64] ;  /* 0x0000000408097981 */ /* 0x000ee4000c1e1900 */
[----:B------:R-:W-:Y:S01]  /*0470*/  LEA.HI.X R13, R14, UR11, R27, 0x2, P0 ;  /* 0x0000000b0e0d7c11 */ /* 0x000fe200080f141b */
[----:B------:R-:W-:Y:S01]  /*0480*/  IMAD R15, R25, UR7, R17 ;  /* 0x00000007190f7c24 */ /* 0x000fe2000f8e0211 */
[C---:B------:R-:W-:Y:S01]  /*0490*/  LEA R14, P0, R16.reuse, UR10, 0x2 ;  /* 0x0000000a100e7c11 */ /* 0x040fe2000f8010ff */
[----:B------:R-:W4:Y:S03]  /*04a0*/  LDG.E R27, desc[UR4][R4.64+0xc] ;  /* 0x00000c04041b7981 */ /* 0x000f26000c1e1900 */
[----:B------:R-:W-:Y:S01]  /*04b0*/  LEA.HI.X R15, R16, UR11, R15, 0x2, P0 ;  /* 0x0000000b100f7c11 */ /* 0x000fe200080f140f */
[----:B------:R-:W4:Y:S04]  /*04c0*/  LDG.E R11, desc[UR4][R10.64] ;  /* 0x000000040a0b7981 */ /* 0x000f28000c1e1900 */
[----:B------:R-:W4:Y:S04]  /*04d0*/  LDG.E R14, desc[UR4][R14.64] ;  /* 0x000000040e0e7981 */ /* 0x000f28000c1e1900 */
[----:B------:R-:W4:Y:S04]  /*04e0*/  LDG.E R12, desc[UR4][R12.64] ;  /* 0x000000040c0c7981 */ /* 0x000f28000c1e1900 */
[----:B------:R-:W4:Y:S04]  /*04f0*/  LDG.E R6, desc[UR4][R4.64+0x18] ;  /* 0x0000180404067981 */ /* 0x000f28000c1e1900 */
[----:B------:R-:W4:Y:S01]  /*0500*/  LDG.E R8, desc[UR4][R4.64+0x1c] ;  /* 0x00001c0404087981 */ /* 0x000f22000c1e1900 */
[----:B--2---:R-:W-:Y:S01]  /*0510*/  FFMA R24, R21, R19, R24 ;  /* 0x0000001315187223 */ /* 0x004fe20000000018 */
[----:B------:R-:W-:-:S05]  /*0520*/  IADD3 R21, PT, PT, R25, 0x3, RZ ;  /* 0x0000000319157810 */ /* 0x000fca0007ffe0ff */
[----:B------:R-:W-:-:S04]  /*0530*/  IMAD.WIDE.U32 R18, R21, UR6, R2 ;  /* 0x0000000615127c25 */ /* 0x000fc8000f8e0002 */
[----:B------:R-:W-:Y:S01]  /*0540*/  IMAD R21, R21, UR7, R19 ;  /* 0x0000000715157c24 */ /* 0x000fe2000f8e0213 */
[----:B------:R-:W-:-:S04]  /*0550*/  LEA R16, P0, R18, UR10, 0x2 ;  /* 0x0000000a12107c11 */ /* 0x000fc8000f8010ff */
[----:B------:R-:W-:Y:S01]  /*0560*/  LEA.HI.X R17, R18, UR11, R21, 0x2, P0 ;  /* 0x0000000b12117c11 */ /* 0x000fe200080f1415 */
[----:B------:R-:W-:-:S04]  /*0570*/  VIADD R21, R25, 0x4 ;  /* 0x0000000419157836 */ /* 0x000fc80000000000 */
[C---:B------:R-:W-:Y:S01]  /*0580*/  IMAD.WIDE.U32 R18, R21.reuse, UR6, R2 ;  /* 0x0000000615127c25 */ /* 0x040fe2000f8e0002 */
[----:B------:R-:W2:Y:S03]  /*0590*/  LDG.E R17, desc[UR4][R16.64] ;  /* 0x0000000410117981 */ /* 0x000ea6000c1e1900 */
[----:B------:R-:W-:Y:S01]  /*05a0*/  IMAD R21, R21, UR7, R19 ;  /* 0x0000000715157c24 */ /* 0x000fe2000f8e0213 */
[C---:B------:R-:W-:Y:S01]  /*05b0*/  LEA R20, P0, R18.reuse, UR10, 0x2 ;  /* 0x0000000a12147c11 */ /* 0x040fe2000f8010ff */
[----:B------:R-:W5:Y:S03]  /*05c0*/  LDG.E R19, desc[UR4][R4.64+0x4] ;  /* 0x0000040404137981 */ /* 0x000f66000c1e1900 */
[----:B------:R-:W-:Y:S02]  /*05d0*/  LEA.HI.X R21, R18, UR11, R21, 0x2, P0 ;  /* 0x0000000b12157c11 */ /* 0x000fe400080f1415 */
[----:B------:R-:W3:Y:S04]  /*05e0*/  LDG.E R18, desc[UR4][R4.64+0x8] ;  /* 0x0000080404127981 */ /* 0x000ee8000c1e1900 */
[----:B------:R-:W2:Y:S01]  /*05f0*/  LDG.E R20, desc[UR4][R20.64] ;  /* 0x0000000414147981 */ /* 0x000ea2000c1e1900 */
[----:B------:R-:W-:-:S04]  /*0600*/  IADD3 R22, PT, PT, R22, 0x8, RZ ;  /* 0x0000000816167810 */ /* 0x000fc80007ffe0ff */
[----:B------:R-:W-:Y:S01]  /*0610*/  ISETP.NE.AND P0, PT, R22, RZ, PT ;  /* 0x000000ff1600720c */ /* 0x000fe20003f05270 */
[----:B------:R-:W-:Y:S02]  /*0620*/  VIADD R25, R25, 0x8 ;  /* 0x0000000819197836 */ /* 0x000fe40000000000 */
[----:B-----5:R-:W-:-:S04]  /*0630*/  FFMA R7, R19, R7, R24 ;  /* 0x0000000713077223 */ /* 0x020fc80000000018 */
[----:B---3--:R-:W-:-:S04]  /*0640*/  FFMA R18, R18, R9, R7 ;  /* 0x0000000912127223 */ /* 0x008fc80000000007 */
[----:B----4-:R-:W-:-:S04]  /*0650*/  FFMA R27, R27, R14, R18 ;  /* 0x0000000e1b1b7223 */ /* 0x010fc80000000012 */
[----:B------:R-:W-:-:S04]  /*0660*/  FFMA R28, R28, R11, R27 ;  /* 0x0000000b1c1c7223 */ /* 0x000fc8000000001b */
[----:B------:R-:W-:-:S04]  /*0670*/  FFMA R29, R29, R12, R28 ;  /* 0x0000000c1d1d7223 */ /* 0x000fc8000000001c */
[----:B--2---:R-:W-:-:S04]  /*0680*/  FFMA R17, R6, R17, R29 ;  /* 0x0000001106117223 */ /* 0x004fc8000000001d */
[----:B------:R-:W-:Y:S01]  /*0690*/  FFMA R24, R8, R20, R17 ;  /* 0x0000001408187223 */ /* 0x000fe20000000011 */
[----:B------:R-:W-:Y:S06]  /*06a0*/  @P0 BRA `(.L_x_4) ;  /* 0xfffffff800e00947 */ /* 0x000fec000383ffff */
[----:B------:R-:W-:Y:S05]  /*06b0*/  BSYNC.RECONVERGENT B1 ;  /* 0x0000000000017941 */ /* 0x000fea0003800200 */
.L_x_3:
[----:B------:R-:W-:-:S07]  /*06c0*/  IADD3 R18, PT, PT, R25, -0x3, RZ ;  /* 0xfffffffd19127810 */ /* 0x000fce0007ffe0ff */
.L_x_2:
[----:B01----:R-:W-:Y:S05]  /*06d0*/  BSYNC.RECONVERGENT B0 ;  /* 0x0000000000007941 */ /* 0x003fea0003800200 */
.L_x_1:
[----:B------:R-:W-:Y:S01]  /*06e0*/  ISETP.NE.AND P0, PT, R26, RZ, PT ;  /* 0x000000ff1a00720c */ /* 0x000fe20003f05270 */
[----:B------:R-:W-:-:S12]  /*06f0*/  BSSY.RECONVERGENT B0, `(.L_x_5) ;  /* 0x000005b000007945 */ /* 0x000fd80003800200 */
[----:B------:R-:W-:Y:S05]  /*0700*/  @!P0 BRA `(.L_x_6) ;  /* 0x0000000400648947 */ /* 0x000fea0003800000 */
[----:B------:R-:W-:Y:S01]  /*0710*/  ISETP.GE.U32.AND P1, PT, R26, 0x4, PT ;  /* 0x000000041a00780c */ /* 0x000fe20003f26070 */
[----:B------:R-:W-:Y:S01]  /*0720*/  BSSY.RECONVERGENT B1, `(.L_x_7) ;  /* 0x000002a000017945 */ /* 0x000fe20003800200 */
[----:B------:R-:W-:-:S04]  /*0730*/  LOP3.LUT R20, R0, 0x3, RZ, 0xc0, !PT ;  /* 0x0000000300147812 */ /* 0x000fc800078ec0ff */
[----:B------:R-:W-:-:S07]  /*0740*/  ISETP.NE.AND P0, PT, R20, RZ, PT ;  /* 0x000000ff1400720c */ /* 0x000fce0003f05270 */
[----:B------:R-:W-:Y:S06]  /*0750*/  @!P1 BRA `(.L_x_8) ;  /* 0x0000000000989947 */ /* 0x000fec0003800000 */
[----:B------:R-:W0:Y:S01]  /*0760*/  LDCU.128 UR12, c[0x0][0x380] ;  /* 0x00007000ff0c77ac */ /* 0x000e220008000c00 */
[----:B------:R-:W-:-:S04]  /*0770*/  IMAD.WIDE.U32 R4, R18, UR6, R2 ;  /* 0x0000000612047c25 */ /* 0x000fc8000f8e0002 */
[----:B------:R-:W-:Y:S02]  /*0780*/  IMAD.MOV.U32 R19, RZ, RZ, RZ ;  /* 0x000000ffff137224 */ /* 0x000fe400078e00ff */
[C---:B------:R-:W-:Y:S01]  /*0790*/  IMAD R9, R18.reuse, UR7, R5 ;  /* 0x0000000712097c24 */ /* 0x040fe2000f8e0205 */
[C---:B------:R-:W-:Y:S01]  /*07a0*/  IADD3 R5, PT, PT, R18.reuse, 0x2, RZ ;  /* 0x0000000212057810 */ /* 0x040fe20007ffe0ff */
[C---:B------:R-:W-:Y:S02]  /*07b0*/  VIADD R7, R18.reuse, 0x1 ;  /* 0x0000000112077836 */ /* 0x040fe40000000000 */
[----:B------:R-:W-:Y:S01]  /*07c0*/  IMAD.WIDE.U32 R14, R23, UR6, R18 ;  /* 0x00000006170e7c25 */ /* 0x000fe2000f8e0012 */
[----:B------:R-:W-:-:S03]  /*07d0*/  IADD3 R19, PT, PT, R18, 0x3, RZ ;  /* 0x0000000312137810 */ /* 0x000fc60007ffe0ff */
[----:B------:R-:W-:Y:S01]  /*07e0*/  IMAD.WIDE.U32 R16, R7, UR6, R2 ;  /* 0x0000000607107c25 */ /* 0x000fe2000f8e0002 */
[----:B0-----:R-:W-:-:S03]  /*07f0*/  LEA R10, P1, R4, UR14, 0x2 ;  /* 0x0000000e040a7c11 */ /* 0x001fc6000f8210ff */
[----:B------:R-:W-:Y:S01]  /*0800*/  IMAD.WIDE.U32 R12, R5, UR6, R2 ;  /* 0x00000006050c7c25 */ /* 0x000fe2000f8e0002 */
[----:B------:R-:W-:Y:S02]  /*0810*/  LEA R8, P2, R16, UR14, 0x2 ;  /* 0x0000000e10087c11 */ /* 0x000fe4000f8410ff */
[----:B------:R-:W-:Y:S01]  /*0820*/  LEA.HI.X R11, R4, UR15, R9, 0x2, P1 ;  /* 0x0000000f040b7c11 */ /* 0x000fe200088f1409 */
[----:B------:R-:W-:Y:S01]  /*0830*/  IMAD R15, R23, UR7, R15 ;  /* 0x00000007170f7c24 */ /* 0x000fe2000f8e020f */
[----:B------:R-:W-:Y:S01]  /*0840*/  LEA R4, P1, R14, UR12, 0x2 ;  /* 0x0000000c0e047c11 */ /* 0x000fe2000f8210ff */
[----:B------:R-:W-:Y:S01]  /*0850*/  IMAD R9, R7, UR7, R17 ;  /* 0x0000000707097c24 */ /* 0x000fe2000f8e0211 */
[----:B------:R-:W-:Y:S01]  /*0860*/  LEA R6, P3, R12, UR14, 0x2 ;  /* 0x0000000e0c067c11 */ /* 0x000fe2000f8610ff */
[----:B------:R-:W-:Y:S01]  /*0870*/  IMAD R7, R5, UR7, R13 ;  /* 0x0000000705077c24 */ /* 0x000fe2000f8e020d */
[----:B------:R-:W-:Y:S01]  /*0880*/  LEA.HI.X R5, R14, UR13, R15, 0x2, P1 ;  /* 0x0000000d0e057c11 */ /* 0x000fe200088f140f */
[C---:B------:R-:W-:Y:S01]  /*0890*/  IMAD.WIDE.U32 R14, R19.reuse, UR6, R2 ;  /* 0x00000006130e7c25 */ /* 0x040fe2000f8e0002 */
[----:B------:R-:W-:Y:S01]  /*08a0*/  LEA.HI.X R9, R16, UR15, R9, 0x2, P2 ;  /* 0x0000000f10097c11 */ /* 0x000fe200090f1409 */
[----:B------:R-:W2:Y:S01]  /*08b0*/  LDG.E R10, desc[UR4][R10.64] ;  /* 0x000000040a0a7981 */ /* 0x000ea2000c1e1900 */
[----:B------:R-:W-:Y:S01]  /*08c0*/  LEA.HI.X R7, R12, UR15, R7, 0x2, P3 ;  /* 0x0000000f0c077c11 */ /* 0x000fe200098f1407 */
[----:B------:R-:W-:-:S02]  /*08d0*/  IMAD R19, R19, UR7, R15 ;  /* 0x0000000713137c24 */ /* 0x000fc4000f8e020f */
[----:B------:R-:W2:Y:S01]  /*08e0*/  LDG.E R15, desc[UR4][R4.64] ;  /* 0x00000004040f7981 */ /* 0x000ea2000c1e1900 */
[----:B------:R-:W-:-:S03]  /*08f0*/  LEA R12, P1, R14, UR14, 0x2 ;  /* 0x0000000e0e0c7c11 */ /* 0x000fc6000f8210ff */
[----:B------:R-:W3:Y:S01]  /*0900*/  LDG.E R8, desc[UR4][R8.64] ;  /* 0x0000000408087981 */ /* 0x000ee2000c1e1900 */
[----:B------:R-:W-:-:S03]  /*0910*/  LEA.HI.X R13, R14, UR15, R19, 0x2, P1 ;  /* 0x0000000f0e0d7c11 */ /* 0x000fc600088f1413 */
[----:B------:R-:W3:Y:S04]  /*0920*/  LDG.E R17, desc[UR4][R4.64+0x4] ;  /* 0x0000040404117981 */ /* 0x000ee8000c1e1900 */
[----:B------:R-:W4:Y:S04]  /*0930*/  LDG.E R6, desc[UR4][R6.64] ;  /* 0x0000000406067981 */ /* 0x000f28000c1e1900 */
[----:B------:R-:W4:Y:S04]  /*0940*/  LDG.E R19, desc[UR4][R4.64+0x8] ;  /* 0x0000080404137981 */ /* 0x000f28000c1e1900 */
[----:B------:R-:W5:Y:S04]  /*0950*/  LDG.E R21, desc[UR4][R4.64+0xc] ;  /* 0x00000c0404157981 */ /* 0x000f68000c1e1900 */
[----:B------:R-:W5:Y:S01]  /*0960*/  LDG.E R12, desc[UR4][R12.64] ;  /* 0x000000040c0c7981 */ /* 0x000f62000c1e1900 */
[----:B------:R-:W-:-:S02]  /*0970*/  VIADD R18, R18, 0x4 ;  /* 0x0000000412127836 */ /* 0x000fc40000000000 */
[----:B--2---:R-:W-:-:S04]  /*0980*/  FFMA R10, R15, R10, R24 ;  /* 0x0000000a0f0a7223 */ /* 0x004fc80000000018 */
[----:B---3--:R-:W-:-:S04]  /*0990*/  FFMA R10, R17, R8, R10 ;  /* 0x00000008110a7223 */ /* 0x008fc8000000000a */
[----:B----4-:R-:W-:-:S04]  /*09a0*/  FFMA R10, R19, R6, R10 ;  /* 0x00000006130a7223 */ /* 0x010fc8000000000a */
[----:B-----5:R-:W-:-:S07]  /*09b0*/  FFMA R24, R21, R12, R10 ;  /* 0x0000000c15187223 */ /* 0x020fce000000000a */
.L_x_8:
[----:B------:R-:W-:Y:S05]  /*09c0*/  BSYNC.RECONVERGENT B1 ;  /* 0x0000000000017941 */ /* 0x000fea0003800200 */
.L_x_7:
[----:B------:R-:W-:Y:S05]  /*09d0*/  @!P0 BRA `(.L_x_6) ;  /* 0x0000000000b08947 */ /* 0x000fea0003800000 */
[----:B------:R-:W-:Y:S01]  /*09e0*/  ISETP.NE.AND P1, PT, R20, 0x1, PT ;  /* 0x000000011400780c */ /* 0x000fe20003f25270 */
[----:B------:R-:W-:Y:S01]  /*09f0*/  BSSY.RECONVERGENT B1, `(.L_x_9) ;  /* 0x000001a000017945 */ /* 0x000fe20003800200 */
[----:B------:R-:W-:-:S04]  /*0a00*/  LOP3.LUT R0, R0, 0x1, RZ, 0xc0, !PT ;  /* 0x0000000100007812 */ /* 0x000fc800078ec0ff */
[----:B------:R-:W-:-:S07]  /*0a10*/  ISETP.NE.U32.AND P0, PT, R0, 0x1, PT ;  /* 0x000000010000780c */ /* 0x000fce0003f05070 */
[----:B------:R-:W-:Y:S06]  /*0a20*/  @!P1 BRA `(.L_x_10) ;  /* 0x0000000000589947 */ /* 0x000fec0003800000 */
[----:B------:R-:W0:Y:S01]  /*0a30*/  LDCU.128 UR12, c[0x0][0x380] ;  /* 0x00007000ff0c77ac */ /* 0x000e220008000c00 */
[----:B------:R-:W-:Y:S01]  /*0a40*/  MOV R19, RZ ;  /* 0x000000ff00137202 */ /* 0x000fe20000000f00 */
[C---:B------:R-:W-:Y:S02]  /*0a50*/  VIADD R11, R18.reuse, 0x1 ;  /* 0x00000001120b7836 */ /* 0x040fe40000000000 */
[----:B------:R-:W-:-:S04]  /*0a60*/  IMAD.WIDE.U32 R6, R18, UR6, R2 ;  /* 0x0000000612067c25 */ /* 0x000fc8000f8e0002 */
[----:B------:R-:W-:-:S04]  /*0a70*/  IMAD.WIDE.U32 R8, R23, UR6, R18 ;  /* 0x0000000617087c25 */ /* 0x000fc8000f8e0012 */
[----:B------:R-:W-:Y:S02]  /*0a80*/  IMAD R5, R23, UR7, R9 ;  /* 0x0000000717057c24 */ /* 0x000fe4000f8e0209 */
[----:B------:R-:W-:Y:S01]  /*0a90*/  IMAD.WIDE.U32 R12, R11, UR6, R2 ;  /* 0x000000060b0c7c25 */ /* 0x000fe2000f8e0002 */
[----:B0-----:R-:W-:-:S03]  /*0aa0*/  LEA R4, P1, R8, UR12, 0x2 ;  /* 0x0000000c08047c11 */ /* 0x001fc6000f8210ff */
[----:B------:R-:W-:Y:S01]  /*0ab0*/  IMAD R7, R18, UR7, R7 ;  /* 0x0000000712077c24 */ /* 0x000fe2000f8e0207 */
[----:B------:R-:W-:Y:S01]  /*0ac0*/  LEA R10, P2, R6, UR14, 0x2 ;  /* 0x0000000e060a7c11 */ /* 0x000fe2000f8410ff */
[----:B------:R-:W-:Y:S01]  /*0ad0*/  IMAD R9, R11, UR7, R13 ;  /* 0x000000070b097c24 */ /* 0x000fe2000f8e020d */
[----:B------:R-:W-:Y:S02]  /*0ae0*/  LEA.HI.X R5, R8, UR13, R5, 0x2, P1 ;  /* 0x0000000d08057c11 */ /* 0x000fe400088f1405 */
[----:B------:R-:W-:Y:S02]  /*0af0*/  LEA R8, P1, R12, UR14, 0x2 ;  /* 0x0000000e0c087c11 */ /* 0x000fe4000f8210ff */
[----:B------:R-:W-:Y:S01]  /*0b00*/  LEA.HI.X R11, R6, UR15, R7, 0x2, P2 ;  /* 0x0000000f060b7c11 */ /* 0x000fe200090f1407 */
[----:B------:R-:W2:Y:S01]  /*0b10*/  LDG.E R0, desc[UR4][R4.64+0x4] ;  /* 0x0000040404007981 */ /* 0x000ea2000c1e1900 */
[----:B------:R-:W-:-:S03]  /*0b20*/  LEA.HI.X R9, R12, UR15, R9, 0x2, P1 ;  /* 0x0000000f0c097c11 */ /* 0x000fc600088f1409 */
[----:B------:R-:W3:Y:S04]  /*0b30*/  LDG.E R10, desc[UR4][R10.64] ;  /* 0x000000040a0a7981 */ /* 0x000ee8000c1e1900 */
[----:B------:R-:W3:Y:S04]  /*0b40*/  LDG.E R7, desc[UR4][R4.64] ;  /* 0x0000000404077981 */ /* 0x000ee8000c1e1900 */
[----:B------:R-:W2:Y:S01]  /*0b50*/  LDG.E R8, desc[UR4][R8.64] ;  /* 0x0000000408087981 */ /* 0x000ea2000c1e1900 */
[----:B------:R-:W-:Y:S01]  /*0b60*/  IADD3 R18, PT, PT, R18, 0x2, RZ ;  /* 0x0000000212127810 */ /* 0x000fe20007ffe0ff */
[----:B---3--:R-:W-:-:S04]  /*0b70*/  FFMA R7, R7, R10, R24 ;  /* 0x0000000a07077223 */ /* 0x008fc80000000018 */
[----:B--2---:R-:W-:-:S07]  /*0b80*/  FFMA R24, R0, R8, R7 ;  /* 0x0000000800187223 */ /* 0x004fce0000000007 */
.L_x_10:
[----:B------:R-:W-:Y:S05]  /*0b90*/  BSYNC.RECONVERGENT B1 ;  /* 0x0000000000017941 */ /* 0x000fea0003800200 */
.L_x_9:
[----:B------:R-:W-:Y:S05]  /*0ba0*/  @P0 BRA `(.L_x_6) ;  /* 0x00000000003c0947 */ /* 0x000fea0003800000 */
[----:B------:R-:W0:Y:S01]  /*0bb0*/  LDCU.128 UR12, c[0x0][0x380] ;  /* 0x00007000ff0c77ac */ /* 0x000e220008000c00 */
[----:B------:R-:W-:Y:S01]  /*0bc0*/  IMAD.MOV.U32 R19, RZ, RZ, RZ ;  /* 0x000000ffff137224 */ /* 0x000fe200078e00ff */
[----:B------:R-:W-:Y:S01]  /*0bd0*/  MOV R8, R2 ;  /* 0x0000000200087202 */ /* 0x000fe20000000f00 */
[----:B------:R-:W-:Y:S02]  /*0be0*/  IMAD.MOV.U32 R9, RZ, RZ, R3 ;  /* 0x000000ffff097224 */ /* 0x000fe400078e0003 */
[----:B------:R-:W-:-:S04]  /*0bf0*/  IMAD.WIDE.U32 R4, R23, UR6, R18 ;  /* 0x0000000617047c25 */ /* 0x000fc8000f8e0012 */
[----:B------:R-:W-:-:S04]  /*0c00*/  IMAD.WIDE.U32 R8, R18, UR6, R8 ;  /* 0x0000000612087c25 */ /* 0x000fc8000f8e0008 */
[----:B------:R-:W-:Y:S02]  /*0c10*/  IMAD R7, R23, UR7, R5 ;  /* 0x0000000717077c24 */ /* 0x000fe4000f8e0205 */
[----:B------:R-:W-:Y:S01]  /*0c20*/  IMAD R5, R18, UR7, R9 ;  /* 0x0000000712057c24 */ /* 0x000fe2000f8e0209 */
[----:B0-----:R-:W-:Y:S02]  /*0c30*/  LEA R6, P0, R4, UR12, 0x2 ;  /* 0x0000000c04067c11 */ /* 0x001fe4000f8010ff */
[----:B------:R-:W-:Y:S02]  /*0c40*/  LEA R10, P1, R8, UR14, 0x2 ;  /* 0x0000000e080a7c11 */ /* 0x000fe4000f8210ff */
[----:B------:R-:W-:Y:S02]  /*0c50*/  LEA.HI.X R7, R4, UR13, R7, 0x2, P0 ;  /* 0x0000000d04077c11 */ /* 0x000fe400080f1407 */
[----:B------:R-:W-:-:S04]  /*0c60*/  LEA.HI.X R11, R8, UR15, R5, 0x2, P1 ;  /* 0x0000000f080b7c11 */ /* 0x000fc800088f1405 */
[----:B------:R-:W2:Y:S04]  /*0c70*/  LDG.E R7, desc[UR4][R6.64] ;  /* 0x0000000406077981 */ /* 0x000ea8000c1e1900 */
[----:B------:R-:W2:Y:S02]  /*0c80*/  LDG.E R10, desc[UR4][R10.64] ;  /* 0x000000040a0a7981 */ /* 0x000ea4000c1e1900 */
[----:B--2---:R-:W-:-:S07]  /*0c90*/  FFMA R24, R7, R10, R24 ;  /* 0x0000000a07187223 */ /* 0x004fce0000000018 */
.L_x_6:
[----:B------:R-:W-:Y:S05]  /*0ca0*/  BSYNC.RECONVERGENT B0 ;  /* 0x0000000000007941 */ /* 0x000fea0003800200 */
.L_x_5:
[----:B------:R-:W0:Y:S01]  /*0cb0*/  LDCU.64 UR12, c[0x0][0x390] ;  /* 0x00007200ff0c77ac */ /* 0x000e220008000a00 */
[----:B------:R-:W-:-:S04]  /*0cc0*/  IMAD.WIDE.U32 R2, R23, UR6, R2 ;  /* 0x0000000617027c25 */ /* 0x000fc8000f8e0002 */
[----:B------:R-:W-:Y:S01]  /*0cd0*/  IMAD R23, R23, UR7, R3 ;  /* 0x0000000717177c24 */ /* 0x000fe2000f8e0203 */
[----:B0-----:R-:W-:-:S04]  /*0ce0*/  LEA R4, P0, R2, UR12, 0x2 ;  /* 0x0000000c02047c11 */ /* 0x001fc8000f8010ff */
[----:B------:R-:W-:-:S05]  /*0cf0*/  LEA.HI.X R5, R2, UR13, R23, 0x2, P0 ;  /* 0x0000000d02057c11 */ /* 0x000fca00080f1417 */
[----:B------:R-:W-:Y:S01]  /*0d00*/  STG.E desc[UR4][R4.64], R24 ;  /* 0x0000001804007986 */ /* 0x000fe2000c101904 */
[----:B------:R-:W-:Y:S05]  /*0d10*/  EXIT ;  /* 0x000000000000794d */ /* 0x000fea0003800000 */
.L_x_0:
[----:B------:R-:W2:Y:S01]  /*0d20*/  LDCU.64 UR12, c[0x0][0x390] ;  /* 0x00007200ff0c77ac */ /* 0x000ea20008000a00 */
[----:B------:R-:W-:-:S04]  /*0d30*/  IMAD.WIDE.U32 R2, R23, UR6, R2 ;  /* 0x0000000617027c25 */ /* 0x000fc8000f8e0002 */
[----:B------:R-:W-:Y:S01]  /*0d40*/  IMAD R23, R23, UR7, R3 ;  /* 0x0000000717177c24 */ /* 0x000fe2000f8e0203 */
[----:B--2---:R-:W-:-:S04]  /*0d50*/  LEA R4, P0, R2, UR12, 0x2 ;  /* 0x0000000c02047c11 */ /* 0x004fc8000f8010ff */
[----:B------:R-:W-:-:S05]  /*0d60*/  LEA.HI.X R5, R2, UR13, R23, 0x2, P0 ;  /* 0x0000000d02057c11 */ /* 0x000fca00080f1417 */
[----:B0-----:R-:W-:Y:S01]  /*0d70*/  STG.E desc[UR4][R4.64], RZ ;  /* 0x000000ff04007986 */ /* 0x001fe2000c101904 */
[----:B-1----:R-:W-:Y:S05]  /*0d80*/  EXIT ;  /* 0x000000000000794d */ /* 0x002fea0003800000 */
.L_x_11:
[----:B------:R-:W-:-:S00]  /*0d90*/  BRA `(.L_x_11) ;  /* 0xfffffffc00fc7947 */ /* 0x000fc0000383ffff */
[----:B------:R-:W-:-:S00]  /*0da0*/  NOP ;  /* 0x0000000000007918 */ /* 0x000fc00000000000 */
        /* <DEDUP_REMOVED lines=13> */
.L_x_12:


//--------------------- .nv.shared.reserved.0     --------------------------
	.section	.nv.shared.reserved.0,"aw",@nobits
	.weak		__nv_reservedSMEM_offset_0_alias
	.size		__nv_reservedSMEM_offset_0_alias, 0, 64
	.other		__nv_reservedSMEM_offset_0_alias,@"STO_CUDA_RESERVED_SHARED STV_DEFAULT"
__nv_reservedSMEM_offset_0_alias:
	.zero		0
	.zero		64


//--------------------- .nv.constant0._Z27upperTriangularMatMulKernelPKfS0_Pfm --------------------------
	.section	.nv.constant0._Z27upperTriangularMatMulKernelPKfS0_Pfm,"a",@progbits
	.sectionflags	@""
	.align	4
.nv.constant0._Z27upperTriangularMatMulKernelPKfS0_Pfm:
	.zero		928


//--------------------- SYMBOLS --------------------------

	.type		.nv.reservedSmem.offset0,@object
	.size		.nv.reservedSmem.offset0,0x4
